//
// Generated by NVIDIA NVVM Compiler
//
// Compiler Build ID: CL-36424714
// Cuda compilation tools, release 13.0, V13.0.88
// Based on NVVM 20.0.0
//

.version 9.0
.target sm_100
.address_size 64

	// .globl	_Z15map_kernel_fp16PK6__halfS1_PS_i
// _ZZ25reduce_kernel_mixed_blockPK6__halfPfiE5sdata has been demoted
// _ZZ27mapreduce_fused_mixed_blockPK6__halfS1_PfiE5sdata has been demoted

.visible .entry _Z15map_kernel_fp16PK6__halfS1_PS_i(
	.param .u64 .ptr .align 1 _Z15map_kernel_fp16PK6__halfS1_PS_i_param_0,
	.param .u64 .ptr .align 1 _Z15map_kernel_fp16PK6__halfS1_PS_i_param_1,
	.param .u64 .ptr .align 1 _Z15map_kernel_fp16PK6__halfS1_PS_i_param_2,
	.param .u32 _Z15map_kernel_fp16PK6__halfS1_PS_i_param_3
)
{
	.reg .pred 	%p<2>;
	.reg .b16 	%rs<4>;
	.reg .b32 	%r<6>;
	.reg .b64 	%rd<11>;

	ld.param.u64 	%rd1, [_Z15map_kernel_fp16PK6__halfS1_PS_i_param_0];
	ld.param.u64 	%rd2, [_Z15map_kernel_fp16PK6__halfS1_PS_i_param_1];
	ld.param.u64 	%rd3, [_Z15map_kernel_fp16PK6__halfS1_PS_i_param_2];
	ld.param.u32 	%r2, [_Z15map_kernel_fp16PK6__halfS1_PS_i_param_3];
	mov.u32 	%r3, %ctaid.x;
	mov.u32 	%r4, %ntid.x;
	mov.u32 	%r5, %tid.x;
	mad.lo.s32 	%r1, %r3, %r4, %r5;
	setp.ge.s32 	%p1, %r1, %r2;
	@%p1 bra 	$L__BB0_2;
	cvta.to.global.u64 	%rd4, %rd1;
	cvta.to.global.u64 	%rd5, %rd2;
	cvta.to.global.u64 	%rd6, %rd3;
	mul.wide.s32 	%rd7, %r1, 2;
	add.s64 	%rd8, %rd4, %rd7;
	ld.global.u16 	%rs2, [%rd8];
	add.s64 	%rd9, %rd5, %rd7;
	ld.global.u16 	%rs3, [%rd9];
	// begin inline asm
	{mul.f16 %rs1,%rs2,%rs3;
}
	// end inline asm
	add.s64 	%rd10, %rd6, %rd7;
	st.global.u16 	[%rd10], %rs1;
$L__BB0_2:
	ret;

}
	// .globl	_Z25reduce_kernel_mixed_naivePK6__halfPfi
.visible .entry _Z25reduce_kernel_mixed_naivePK6__halfPfi(
	.param .u64 .ptr .align 1 _Z25reduce_kernel_mixed_naivePK6__halfPfi_param_0,
	.param .u64 .ptr .align 1 _Z25reduce_kernel_mixed_naivePK6__halfPfi_param_1,
	.param .u32 _Z25reduce_kernel_mixed_naivePK6__halfPfi_param_2
)
{
	.reg .pred 	%p<2>;
	.reg .b16 	%rs<2>;
	.reg .b32 	%r<6>;
	.reg .b32 	%f<3>;
	.reg .b64 	%rd<7>;

	ld.param.u64 	%rd1, [_Z25reduce_kernel_mixed_naivePK6__halfPfi_param_0];
	ld.param.u64 	%rd2, [_Z25reduce_kernel_mixed_naivePK6__halfPfi_param_1];
	ld.param.u32 	%r2, [_Z25reduce_kernel_mixed_naivePK6__halfPfi_param_2];
	mov.u32 	%r3, %ctaid.x;
	mov.u32 	%r4, %ntid.x;
	mov.u32 	%r5, %tid.x;
	mad.lo.s32 	%r1, %r3, %r4, %r5;
	setp.ge.s32 	%p1, %r1, %r2;
	@%p1 bra 	$L__BB1_2;
	cvta.to.global.u64 	%rd3, %rd1;
	cvta.to.global.u64 	%rd4, %rd2;
	mul.wide.s32 	%rd5, %r1, 2;
	add.s64 	%rd6, %rd3, %rd5;
	ld.global.u16 	%rs1, [%rd6];
	// begin inline asm
	{  cvt.f32.f16 %f1, %rs1;}

	// end inline asm
	atom.global.add.f32 	%f2, [%rd4], %f1;
$L__BB1_2:
	ret;

}
	// .globl	_Z25reduce_kernel_mixed_blockPK6__halfPfi
.visible .entry _Z25reduce_kernel_mixed_blockPK6__halfPfi(
	.param .u64 .ptr .align 1 _Z25reduce_kernel_mixed_blockPK6__halfPfi_param_0,
	.param .u64 .ptr .align 1 _Z25reduce_kernel_mixed_blockPK6__halfPfi_param_1,
	.param .u32 _Z25reduce_kernel_mixed_blockPK6__halfPfi_param_2
)
{
	.reg .pred 	%p<6>;
	.reg .b16 	%rs<2>;
	.reg .b32 	%r<15>;
	.reg .b32 	%f<7>;
	.reg .b64 	%rd<7>;
	// demoted variable
	.shared .align 4 .b8 _ZZ25reduce_kernel_mixed_blockPK6__halfPfiE5sdata[1024];
	ld.param.u64 	%rd1, [_Z25reduce_kernel_mixed_blockPK6__halfPfi_param_0];
	ld.param.u64 	%rd2, [_Z25reduce_kernel_mixed_blockPK6__halfPfi_param_1];
	ld.param.u32 	%r7, [_Z25reduce_kernel_mixed_blockPK6__halfPfi_param_2];
	mov.u32 	%r1, %tid.x;
	mov.u32 	%r8, %ctaid.x;
	mov.u32 	%r14, %ntid.x;
	mad.lo.s32 	%r3, %r8, %r14, %r1;
	setp.ge.s32 	%p1, %r3, %r7;
	shl.b32 	%r9, %r1, 2;
	mov.u32 	%r10, _ZZ25reduce_kernel_mixed_blockPK6__halfPfiE5sdata;
	add.s32 	%r4, %r10, %r9;
	@%p1 bra 	$L__BB2_2;
	cvta.to.global.u64 	%rd3, %rd1;
	mul.wide.s32 	%rd4, %r3, 2;
	add.s64 	%rd5, %rd3, %rd4;
	ld.global.u16 	%rs1, [%rd5];
	// begin inline asm
	{  cvt.f32.f16 %f1, %rs1;}

	// end inline asm
	st.shared.f32 	[%r4], %f1;
	bra.uni 	$L__BB2_3;
$L__BB2_2:
	mov.b32 	%r11, 0;
	st.shared.u32 	[%r4], %r11;
$L__BB2_3:
	bar.sync 	0;
	setp.lt.u32 	%p2, %r14, 2;
	@%p2 bra 	$L__BB2_7;
$L__BB2_4:
	shr.u32 	%r6, %r14, 1;
	setp.ge.u32 	%p3, %r1, %r6;
	@%p3 bra 	$L__BB2_6;
	shl.b32 	%r12, %r6, 2;
	add.s32 	%r13, %r4, %r12;
	ld.shared.f32 	%f2, [%r13];
	ld.shared.f32 	%f3, [%r4];
	add.f32 	%f4, %f2, %f3;
	st.shared.f32 	[%r4], %f4;
$L__BB2_6:
	bar.sync 	0;
	setp.gt.u32 	%p4, %r14, 3;
	mov.u32 	%r14, %r6;
	@%p4 bra 	$L__BB2_4;
$L__BB2_7:
	setp.ne.s32 	%p5, %r1, 0;
	@%p5 bra 	$L__BB2_9;
	ld.shared.f32 	%f5, [_ZZ25reduce_kernel_mixed_blockPK6__halfPfiE5sdata];
	cvta.to.global.u64 	%rd6, %rd2;
	atom.global.add.f32 	%f6, [%rd6], %f5;
$L__BB2_9:
	ret;

}
	// .globl	_Z27mapreduce_fused_mixed_naivePK6__halfS1_Pfi
.visible .entry _Z27mapreduce_fused_mixed_naivePK6__halfS1_Pfi(
	.param .u64 .ptr .align 1 _Z27mapreduce_fused_mixed_naivePK6__halfS1_Pfi_param_0,
	.param .u64 .ptr .align 1 _Z27mapreduce_fused_mixed_naivePK6__halfS1_Pfi_param_1,
	.param .u64 .ptr .align 1 _Z27mapreduce_fused_mixed_naivePK6__halfS1_Pfi_param_2,
	.param .u32 _Z27mapreduce_fused_mixed_naivePK6__halfS1_Pfi_param_3
)
{
	.reg .pred 	%p<2>;
	.reg .b16 	%rs<5>;
	.reg .b32 	%r<6>;
	.reg .b32 	%f<3>;
	.reg .b64 	%rd<10>;

	ld.param.u64 	%rd1, [_Z27mapreduce_fused_mixed_naivePK6__halfS1_Pfi_param_0];
	ld.param.u64 	%rd2, [_Z27mapreduce_fused_mixed_naivePK6__halfS1_Pfi_param_1];
	ld.param.u64 	%rd3, [_Z27mapreduce_fused_mixed_naivePK6__halfS1_Pfi_param_2];
	ld.param.u32 	%r2, [_Z27mapreduce_fused_mixed_naivePK6__halfS1_Pfi_param_3];
	mov.u32 	%r3, %ctaid.x;
	mov.u32 	%r4, %ntid.x;
	mov.u32 	%r5, %tid.x;
	mad.lo.s32 	%r1, %r3, %r4, %r5;
	setp.ge.s32 	%p1, %r1, %r2;
	@%p1 bra 	$L__BB3_2;
	cvta.to.global.u64 	%rd4, %rd1;
	cvta.to.global.u64 	%rd5, %rd2;
	cvta.to.global.u64 	%rd6, %rd3;
	mul.wide.s32 	%rd7, %r1, 2;
	add.s64 	%rd8, %rd4, %rd7;
	ld.global.u16 	%rs2, [%rd8];
	add.s64 	%rd9, %rd5, %rd7;
	ld.global.u16 	%rs3, [%rd9];
	// begin inline asm
	{mul.f16 %rs1,%rs2,%rs3;
}
	// end inline asm
	// begin inline asm
	{  cvt.f32.f16 %f1, %rs1;}

	// end inline asm
	atom.global.add.f32 	%f2, [%rd6], %f1;
$L__BB3_2:
	ret;

}
	// .globl	_Z27mapreduce_fused_mixed_blockPK6__halfS1_Pfi
.visible .entry _Z27mapreduce_fused_mixed_blockPK6__halfS1_Pfi(
	.param .u64 .ptr .align 1 _Z27mapreduce_fused_mixed_blockPK6__halfS1_Pfi_param_0,
	.param .u64 .ptr .align 1 _Z27mapreduce_fused_mixed_blockPK6__halfS1_Pfi_param_1,
	.param .u64 .ptr .align 1 _Z27mapreduce_fused_mixed_blockPK6__halfS1_Pfi_param_2,
	.param .u32 _Z27mapreduce_fused_mixed_blockPK6__halfS1_Pfi_param_3
)
{
	.reg .pred 	%p<6>;
	.reg .b16 	%rs<5>;
	.reg .b32 	%r<15>;
	.reg .b32 	%f<7>;
	.reg .b64 	%rd<10>;
	// demoted variable
	.shared .align 4 .b8 _ZZ27mapreduce_fused_mixed_blockPK6__halfS1_PfiE5sdata[1024];
	ld.param.u64 	%rd1, [_Z27mapreduce_fused_mixed_blockPK6__halfS1_Pfi_param_0];
	ld.param.u64 	%rd2, [_Z27mapreduce_fused_mixed_blockPK6__halfS1_Pfi_param_1];
	ld.param.u64 	%rd3, [_Z27mapreduce_fused_mixed_blockPK6__halfS1_Pfi_param_2];
	ld.param.u32 	%r7, [_Z27mapreduce_fused_mixed_blockPK6__halfS1_Pfi_param_3];
	mov.u32 	%r1, %tid.x;
	mov.u32 	%r8, %ctaid.x;
	mov.u32 	%r14, %ntid.x;
	mad.lo.s32 	%r3, %r8, %r14, %r1;
	setp.ge.s32 	%p1, %r3, %r7;
	shl.b32 	%r9, %r1, 2;
	mov.u32 	%r10, _ZZ27mapreduce_fused_mixed_blockPK6__halfS1_PfiE5sdata;
	add.s32 	%r4, %r10, %r9;
	@%p1 bra 	$L__BB4_2;
	cvta.to.global.u64 	%rd4, %rd1;
	cvta.to.global.u64 	%rd5, %rd2;
	mul.wide.s32 	%rd6, %r3, 2;
	add.s64 	%rd7, %rd4, %rd6;
	ld.global.u16 	%rs2, [%rd7];
	add.s64 	%rd8, %rd5, %rd6;
	ld.global.u16 	%rs3, [%rd8];
	// begin inline asm
	{mul.f16 %rs1,%rs2,%rs3;
}
	// end inline asm
	// begin inline asm
	{  cvt.f32.f16 %f1, %rs1;}

	// end inline asm
	st.shared.f32 	[%r4], %f1;
	bra.uni 	$L__BB4_3;
$L__BB4_2:
	mov.b32 	%r11, 0;
	st.shared.u32 	[%r4], %r11;
$L__BB4_3:
	bar.sync 	0;
	setp.lt.u32 	%p2, %r14, 2;
	@%p2 bra 	$L__BB4_7;
$L__BB4_4:
	shr.u32 	%r6, %r14, 1;
	setp.ge.u32 	%p3, %r1, %r6;
	@%p3 bra 	$L__BB4_6;
	shl.b32 	%r12, %r6, 2;
	add.s32 	%r13, %r4, %r12;
	ld.shared.f32 	%f2, [%r13];
	ld.shared.f32 	%f3, [%r4];
	add.f32 	%f4, %f2, %f3;
	st.shared.f32 	[%r4], %f4;
$L__BB4_6:
	bar.sync 	0;
	setp.gt.u32 	%p4, %r14, 3;
	mov.u32 	%r14, %r6;
	@%p4 bra 	$L__BB4_4;
$L__BB4_7:
	setp.ne.s32 	%p5, %r1, 0;
	@%p5 bra 	$L__BB4_9;
	ld.shared.f32 	%f5, [_ZZ27mapreduce_fused_mixed_blockPK6__halfS1_PfiE5sdata];
	cvta.to.global.u64 	%rd9, %rd3;
	atom.global.add.f32 	%f6, [%rd9], %f5;
$L__BB4_9:
	ret;

}


// ===== COMPILED SASS (sm_100) =====

	.target	sm_100

	.elftype	@"ET_EXEC"


//--------------------- .note.nv.tkinfo           --------------------------
	.section	.note.nv.tkinfo,"",@"SHT_NOTE"
	.sectionflags	@"SHF_NOTE_NV_TKINFO"
	.tkinfo
        /*0018*/ 	.word	0x00000002
        /*0030*/ 	.string	""
        /*0030*/ 	.string	"ptxas"
        /*0030*/ 	.string	"Cuda compilation tools, release 13.0, V13.0.88"
        /*0030*/ 	.string	"Build cuda_13.0.r13.0/compiler.36424714_0"
        /*0030*/ 	.string	"-arch sm_100 -m 64 "



//--------------------- .note.nv.cuinfo           --------------------------
	.section	.note.nv.cuinfo,"",@"SHT_NOTE"
	.sectionflags	@"SHF_NOTE_NV_CUINFO"
        /*0018*/ 	.short	0x0002
        /*001a*/ 	.short	0x0064
        /*001c*/ 	.short	0x0082
	.zero		2


//--------------------- .nv.info                  --------------------------
	.section	.nv.info,"",@"SHT_CUDA_INFO"
	.align	4


	//----- nvinfo : EIATTR_REGCOUNT
	.align		4
        /*0000*/ 	.byte	0x04, 0x2f
        /*0002*/ 	.short	(.L_1 - .L_0)
	.align		4
.L_0:
        /*0004*/ 	.word	index@(_Z15map_kernel_fp16PK6__halfS1_PS_i)
        /*0008*/ 	.word	0x0000000c


	//----- nvinfo : EIATTR_FRAME_SIZE
	.align		4
.L_1:
        /*000c*/ 	.byte	0x04, 0x11
        /*000e*/ 	.short	(.L_3 - .L_2)
	.align		4
.L_2:
        /*0010*/ 	.word	index@(_Z15map_kernel_fp16PK6__halfS1_PS_i)
        /*0014*/ 	.word	0x00000000


	//----- nvinfo : EIATTR_REGCOUNT
	.align		4
.L_3:
        /*0018*/ 	.byte	0x04, 0x2f
        /*001a*/ 	.short	(.L_5 - .L_4)
	.align		4
.L_4:
        /*001c*/ 	.word	index@(_Z25reduce_kernel_mixed_naivePK6__halfPfi)
        /*0020*/ 	.word	0x0000000a


	//----- nvinfo : EIATTR_FRAME_SIZE
	.align		4
.L_5:
        /*0024*/ 	.byte	0x04, 0x11
        /*0026*/ 	.short	(.L_7 - .L_6)
	.align		4
.L_6:
        /*0028*/ 	.word	index@(_Z25reduce_kernel_mixed_naivePK6__halfPfi)
        /*002c*/ 	.word	0x00000000


	//----- nvinfo : EIATTR_REGCOUNT
	.align		4
.L_7:
        /*0030*/ 	.byte	0x04, 0x2f
        /*0032*/ 	.short	(.L_9 - .L_8)
	.align		4
.L_8:
        /*0034*/ 	.word	index@(_Z25reduce_kernel_mixed_blockPK6__halfPfi)
        /*0038*/ 	.word	0x0000000a


	//----- nvinfo : EIATTR_FRAME_SIZE
	.align		4
.L_9:
        /*003c*/ 	.byte	0x04, 0x11
        /*003e*/ 	.short	(.L_11 - .L_10)
	.align		4
.L_10:
        /*0040*/ 	.word	index@(_Z25reduce_kernel_mixed_blockPK6__halfPfi)
        /*0044*/ 	.word	0x00000000


	//----- nvinfo : EIATTR_REGCOUNT
	.align		4
.L_11:
        /*0048*/ 	.byte	0x04, 0x2f
        /*004a*/ 	.short	(.L_13 - .L_12)
	.align		4
.L_12:
        /*004c*/ 	.word	index@(_Z27mapreduce_fused_mixed_naivePK6__halfS1_Pfi)
        /*0050*/ 	.word	0x0000000c


	//----- nvinfo : EIATTR_FRAME_SIZE
	.align		4
.L_13:
        /*0054*/ 	.byte	0x04, 0x11
        /*0056*/ 	.short	(.L_15 - .L_14)
	.align		4
.L_14:
        /*0058*/ 	.word	index@(_Z27mapreduce_fused_mixed_naivePK6__halfS1_Pfi)
        /*005c*/ 	.word	0x00000000


	//----- nvinfo : EIATTR_REGCOUNT
	.align		4
.L_15:
        /*0060*/ 	.byte	0x04, 0x2f
        /*0062*/ 	.short	(.L_17 - .L_16)
	.align		4
.L_16:
        /*0064*/ 	.word	index@(_Z27mapreduce_fused_mixed_blockPK6__halfS1_Pfi)
        /*0068*/ 	.word	0x0000000c


	//----- nvinfo : EIATTR_FRAME_SIZE
	.align		4
.L_17:
        /*006c*/ 	.byte	0x04, 0x11
        /*006e*/ 	.short	(.L_19 - .L_18)
	.align		4
.L_18:
        /*0070*/ 	.word	index@(_Z27mapreduce_fused_mixed_blockPK6__halfS1_Pfi)
        /*0074*/ 	.word	0x00000000


	//----- nvinfo : EIATTR_MIN_STACK_SIZE
	.align		4
.L_19:
        /*0078*/ 	.byte	0x04, 0x12
        /*007a*/ 	.short	(.L_21 - .L_20)
	.align		4
.L_20:
        /*007c*/ 	.word	index@(_Z27mapreduce_fused_mixed_blockPK6__halfS1_Pfi)
        /*0080*/ 	.word	0x00000000


	//----- nvinfo : EIATTR_MIN_STACK_SIZE
	.align		4
.L_21:
        /*0084*/ 	.byte	0x04, 0x12
        /*0086*/ 	.short	(.L_23 - .L_22)
	.align		4
.L_22:
        /*0088*/ 	.word	index@(_Z27mapreduce_fused_mixed_naivePK6__halfS1_Pfi)
        /*008c*/ 	.word	0x00000000


	//----- nvinfo : EIATTR_MIN_STACK_SIZE
	.align		4
.L_23:
        /*0090*/ 	.byte	0x04, 0x12
        /*0092*/ 	.short	(.L_25 - .L_24)
	.align		4
.L_24:
        /*0094*/ 	.word	index@(_Z25reduce_kernel_mixed_blockPK6__halfPfi)
        /*0098*/ 	.word	0x00000000


	//----- nvinfo : EIATTR_MIN_STACK_SIZE
	.align		4
.L_25:
        /*009c*/ 	.byte	0x04, 0x12
        /*009e*/ 	.short	(.L_27 - .L_26)
	.align		4
.L_26:
        /*00a0*/ 	.word	index@(_Z25reduce_kernel_mixed_naivePK6__halfPfi)
        /*00a4*/ 	.word	0x00000000


	//----- nvinfo : EIATTR_MIN_STACK_SIZE
	.align		4
.L_27:
        /*00a8*/ 	.byte	0x04, 0x12
        /*00aa*/ 	.short	(.L_29 - .L_28)
	.align		4
.L_28:
        /*00ac*/ 	.word	index@(_Z15map_kernel_fp16PK6__halfS1_PS_i)
        /*00b0*/ 	.word	0x00000000
.L_29:


//--------------------- .nv.compat                --------------------------
	.section	.nv.compat,"",@"SHT_CUDA_COMPAT_INFO"
	.align	4
        /*0000*/ 	.byte	0x02, 0x09, 0x00, 0x00, 0x02, 0x02, 0x01, 0x00, 0x02, 0x05, 0x05, 0x00, 0x03, 0x07, 0x01, 0x01
        /*0010*/ 	.byte	0x02, 0x03, 0x00, 0x00, 0x02, 0x06, 0x01, 0x00, 0x04, 0x0b, 0x08, 0x00, 0x09, 0x00, 0x00, 0x00
        /*0020*/ 	.byte	0x00, 0x00, 0x00, 0x00


//--------------------- .nv.info._Z27mapreduce_fused_mixed_blockPK6__halfS1_Pfi --------------------------
	.section	.nv.info._Z27mapreduce_fused_mixed_blockPK6__halfS1_Pfi,"",@"SHT_CUDA_INFO"
	.sectionflags	@""
	.align	4


	//----- nvinfo : EIATTR_CUDA_API_VERSION
	.align		4
        /*0000*/ 	.byte	0x04, 0x37
        /*0002*/ 	.short	(.L_31 - .L_30)
.L_30:
        /*0004*/ 	.word	0x00000082


	//----- nvinfo : EIATTR_KPARAM_INFO
	.align		4
.L_31:
        /*0008*/ 	.byte	0x04, 0x17
        /*000a*/ 	.short	(.L_33 - .L_32)
.L_32:
        /*000c*/ 	.word	0x00000000
        /*0010*/ 	.short	0x0003
        /*0012*/ 	.short	0x0018
        /*0014*/ 	.byte	0x00, 0xf0, 0x11, 0x00


	//----- nvinfo : EIATTR_KPARAM_INFO
	.align		4
.L_33:
        /*0018*/ 	.byte	0x04, 0x17
        /*001a*/ 	.short	(.L_35 - .L_34)
.L_34:
        /*001c*/ 	.word	0x00000000
        /*0020*/ 	.short	0x0002
        /*0022*/ 	.short	0x0010
        /*0024*/ 	.byte	0x00, 0xf5, 0x21, 0x00


	//----- nvinfo : EIATTR_KPARAM_INFO
	.align		4
.L_35:
        /*0028*/ 	.byte	0x04, 0x17
        /*002a*/ 	.short	(.L_37 - .L_36)
.L_36:
        /*002c*/ 	.word	0x00000000
        /*0030*/ 	.short	0x0001
        /*0032*/ 	.short	0x0008
        /*0034*/ 	.byte	0x00, 0xf5, 0x21, 0x00


	//----- nvinfo : EIATTR_KPARAM_INFO
	.align		4
.L_37:
        /*0038*/ 	.byte	0x04, 0x17
        /*003a*/ 	.short	(.L_39 - .L_38)
.L_38:
        /*003c*/ 	.word	0x00000000
        /*0040*/ 	.short	0x0000
        /*0042*/ 	.short	0x0000
        /*0044*/ 	.byte	0x00, 0xf5, 0x21, 0x00


	//----- nvinfo : EIATTR_SPARSE_MMA_MASK
	.align		4
.L_39:
        /*0048*/ 	.byte	0x03, 0x50
        /*004a*/ 	.short	0x0000


	//----- nvinfo : EIATTR_MAXREG_COUNT
	.align		4
        /*004c*/ 	.byte	0x03, 0x1b
        /*004e*/ 	.short	0x00ff


	//----- nvinfo : EIATTR_NUM_BARRIERS
	.align		4
        /*0050*/ 	.byte	0x02, 0x4c
        /*0052*/ 	.byte	0x01
	.zero		1


	//----- nvinfo : EIATTR_MERCURY_ISA_VERSION
	.align		4
        /*0054*/ 	.byte	0x03, 0x5f
        /*0056*/ 	.short	0x0101


	//----- nvinfo : EIATTR_VRC_CTA_INIT_COUNT
	.align		4
        /*0058*/ 	.byte	0x02, 0x4a
	.zero		1
	.zero		1


	//----- nvinfo : EIATTR_EXIT_INSTR_OFFSETS
	.align		4
        /*005c*/ 	.byte	0x04, 0x1c
        /*005e*/ 	.short	(.L_41 - .L_40)


	//   ....[0]....
.L_40:
        /*0060*/ 	.word	0x00000250


	//   ....[1]....
        /*0064*/ 	.word	0x000002c0


	//----- nvinfo : EIATTR_CBANK_PARAM_SIZE
	.align		4
.L_41:
        /*0068*/ 	.byte	0x03, 0x19
        /*006a*/ 	.short	0x001c


	//----- nvinfo : EIATTR_PARAM_CBANK
	.align		4
        /*006c*/ 	.byte	0x04, 0x0a
        /*006e*/ 	.short	(.L_43 - .L_42)
	.align		4
.L_42:
        /*0070*/ 	.word	index@(.nv.constant0._Z27mapreduce_fused_mixed_blockPK6__halfS1_Pfi)
        /*0074*/ 	.short	0x0380
        /*0076*/ 	.short	0x001c


	//----- nvinfo : EIATTR_SW_WAR
	.align		4
.L_43:
        /*0078*/ 	.byte	0x04, 0x36
        /*007a*/ 	.short	(.L_45 - .L_44)
.L_44:
        /*007c*/ 	.word	0x00000008
.L_45:


//--------------------- .nv.info._Z27mapreduce_fused_mixed_naivePK6__halfS1_Pfi --------------------------
	.section	.nv.info._Z27mapreduce_fused_mixed_naivePK6__halfS1_Pfi,"",@"SHT_CUDA_INFO"
	.sectionflags	@""
	.align	4


	//----- nvinfo : EIATTR_CUDA_API_VERSION
	.align		4
        /*0000*/ 	.byte	0x04, 0x37
        /*0002*/ 	.short	(.L_47 - .L_46)
.L_46:
        /*0004*/ 	.word	0x00000082


	//----- nvinfo : EIATTR_KPARAM_INFO
	.align		4
.L_47:
        /*0008*/ 	.byte	0x04, 0x17
        /*000a*/ 	.short	(.L_49 - .L_48)
.L_48:
        /*000c*/ 	.word	0x00000000
        /*0010*/ 	.short	0x0003
        /*0012*/ 	.short	0x0018
        /*0014*/ 	.byte	0x00, 0xf0, 0x11, 0x00


	//----- nvinfo : EIATTR_KPARAM_INFO
	.align		4
.L_49:
        /*0018*/ 	.byte	0x04, 0x17
        /*001a*/ 	.short	(.L_51 - .L_50)
.L_50:
        /*001c*/ 	.word	0x00000000
        /*0020*/ 	.short	0x0002
        /*0022*/ 	.short	0x0010
        /*0024*/ 	.byte	0x00, 0xf5, 0x21, 0x00


	//----- nvinfo : EIATTR_KPARAM_INFO
	.align		4
.L_51:
        /*0028*/ 	.byte	0x04, 0x17
        /*002a*/ 	.short	(.L_53 - .L_52)
.L_52:
        /*002c*/ 	.word	0x00000000
        /*0030*/ 	.short	0x0001
        /*0032*/ 	.short	0x0008
        /*0034*/ 	.byte	0x00, 0xf5, 0x21, 0x00


	//----- nvinfo : EIATTR_KPARAM_INFO
	.align		4
.L_53:
        /*0038*/ 	.byte	0x04, 0x17
        /*003a*/ 	.short	(.L_55 - .L_54)
.L_54:
        /*003c*/ 	.word	0x00000000
        /*0040*/ 	.short	0x0000
        /*0042*/ 	.short	0x0000
        /*0044*/ 	.byte	0x00, 0xf5, 0x21, 0x00


	//----- nvinfo : EIATTR_SPARSE_MMA_MASK
	.align		4
.L_55:
        /*0048*/ 	.byte	0x03, 0x50
        /*004a*/ 	.short	0x0000


	//----- nvinfo : EIATTR_MAXREG_COUNT
	.align		4
        /*004c*/ 	.byte	0x03, 0x1b
        /*004e*/ 	.short	0x00ff


	//----- nvinfo : EIATTR_MERCURY_ISA_VERSION
	.align		4
        /*0050*/ 	.byte	0x03, 0x5f
        /*0052*/ 	.short	0x0101


	//----- nvinfo : EIATTR_VRC_CTA_INIT_COUNT
	.align		4
        /*0054*/ 	.byte	0x02, 0x4a
	.zero		1
	.zero		1


	//----- nvinfo : EIATTR_EXIT_INSTR_OFFSETS
	.align		4
        /*0058*/ 	.byte	0x04, 0x1c
        /*005a*/ 	.short	(.L_57 - .L_56)


	//   ....[0]....
.L_56:
        /*005c*/ 	.word	0x00000070


	//   ....[1]....
        /*0060*/ 	.word	0x00000130


	//----- nvinfo : EIATTR_CBANK_PARAM_SIZE
	.align		4
.L_57:
        /*0064*/ 	.byte	0x03, 0x19
        /*0066*/ 	.short	0x001c


	//----- nvinfo : EIATTR_PARAM_CBANK
	.align		4
        /*0068*/ 	.byte	0x04, 0x0a
        /*006a*/ 	.short	(.L_59 - .L_58)
	.align		4
.L_58:
        /*006c*/ 	.word	index@(.nv.constant0._Z27mapreduce_fused_mixed_naivePK6__halfS1_Pfi)
        /*0070*/ 	.short	0x0380
        /*0072*/ 	.short	0x001c


	//----- nvinfo : EIATTR_SW_WAR
	.align		4
.L_59:
        /*0074*/ 	.byte	0x04, 0x36
        /*0076*/ 	.short	(.L_61 - .L_60)
.L_60:
        /*0078*/ 	.word	0x00000008
.L_61:


//--------------------- .nv.info._Z25reduce_kernel_mixed_blockPK6__halfPfi --------------------------
	.section	.nv.info._Z25reduce_kernel_mixed_blockPK6__halfPfi,"",@"SHT_CUDA_INFO"
	.sectionflags	@""
	.align	4


	//----- nvinfo : EIATTR_CUDA_API_VERSION
	.align		4
        /*0000*/ 	.byte	0x04, 0x37
        /*0002*/ 	.short	(.L_63 - .L_62)
.L_62:
        /*0004*/ 	.word	0x00000082


	//----- nvinfo : EIATTR_KPARAM_INFO
	.align		4
.L_63:
        /*0008*/ 	.byte	0x04, 0x17
        /*000a*/ 	.short	(.L_65 - .L_64)
.L_64:
        /*000c*/ 	.word	0x00000000
        /*0010*/ 	.short	0x0002
        /*0012*/ 	.short	0x0010
        /*0014*/ 	.byte	0x00, 0xf0, 0x11, 0x00


	//----- nvinfo : EIATTR_KPARAM_INFO
	.align		4
.L_65:
        /*0018*/ 	.byte	0x04, 0x17
        /*001a*/ 	.short	(.L_67 - .L_66)
.L_66:
        /*001c*/ 	.word	0x00000000
        /*0020*/ 	.short	0x0001
        /*0022*/ 	.short	0x0008
        /*0024*/ 	.byte	0x00, 0xf5, 0x21, 0x00


	//----- nvinfo : EIATTR_KPARAM_INFO
	.align		4
.L_67:
        /*0028*/ 	.byte	0x04, 0x17
        /*002a*/ 	.short	(.L_69 - .L_68)
.L_68:
        /*002c*/ 	.word	0x00000000
        /*0030*/ 	.short	0x0000
        /*0032*/ 	.short	0x0000
        /*0034*/ 	.byte	0x00, 0xf5, 0x21, 0x00


	//----- nvinfo : EIATTR_SPARSE_MMA_MASK
	.align		4
.L_69:
        /*0038*/ 	.byte	0x03, 0x50
        /*003a*/ 	.short	0x0000


	//----- nvinfo : EIATTR_MAXREG_COUNT
	.align		4
        /*003c*/ 	.byte	0x03, 0x1b
        /*003e*/ 	.short	0x00ff


	//----- nvinfo : EIATTR_NUM_BARRIERS
	.align		4
        /*0040*/ 	.byte	0x02, 0x4c
        /*0042*/ 	.byte	0x01
	.zero		1


	//----- nvinfo : EIATTR_MERCURY_ISA_VERSION
	.align		4
        /*0044*/ 	.byte	0x03, 0x5f
        /*0046*/ 	.short	0x0101


	//----- nvinfo : EIATTR_VRC_CTA_INIT_COUNT
	.align		4
        /*0048*/ 	.byte	0x02, 0x4a
	.zero		1
	.zero		1


	//----- nvinfo : EIATTR_EXIT_INSTR_OFFSETS
	.align		4
        /*004c*/ 	.byte	0x04, 0x1c
        /*004e*/ 	.short	(.L_71 - .L_70)


	//   ....[0]....
.L_70:
        /*0050*/ 	.word	0x00000210


	//   ....[1]....
        /*0054*/ 	.word	0x00000280


	//----- nvinfo : EIATTR_CBANK_PARAM_SIZE
	.align		4
.L_71:
        /*0058*/ 	.byte	0x03, 0x19
        /*005a*/ 	.short	0x0014


	//----- nvinfo : EIATTR_PARAM_CBANK
	.align		4
        /*005c*/ 	.byte	0x04, 0x0a
        /*005e*/ 	.short	(.L_73 - .L_72)
	.align		4
.L_72:
        /*0060*/ 	.word	index@(.nv.constant0._Z25reduce_kernel_mixed_blockPK6__halfPfi)
        /*0064*/ 	.short	0x0380
        /*0066*/ 	.short	0x0014


	//----- nvinfo : EIATTR_SW_WAR
	.align		4
.L_73:
        /*0068*/ 	.byte	0x04, 0x36
        /*006a*/ 	.short	(.L_75 - .L_74)
.L_74:
        /*006c*/ 	.word	0x00000008
.L_75:


//--------------------- .nv.info._Z25reduce_kernel_mixed_naivePK6__halfPfi --------------------------
	.section	.nv.info._Z25reduce_kernel_mixed_naivePK6__halfPfi,"",@"SHT_CUDA_INFO"
	.sectionflags	@""
	.align	4


	//----- nvinfo : EIATTR_CUDA_API_VERSION
	.align		4
        /*0000*/ 	.byte	0x04, 0x37
        /*0002*/ 	.short	(.L_77 - .L_76)
.L_76:
        /*0004*/ 	.word	0x00000082


	//----- nvinfo : EIATTR_KPARAM_INFO
	.align		4
.L_77:
        /*0008*/ 	.byte	0x04, 0x17
        /*000a*/ 	.short	(.L_79 - .L_78)
.L_78:
        /*000c*/ 	.word	0x00000000
        /*0010*/ 	.short	0x0002
        /*0012*/ 	.short	0x0010
        /*0014*/ 	.byte	0x00, 0xf0, 0x11, 0x00


	//----- nvinfo : EIATTR_KPARAM_INFO
	.align		4
.L_79:
        /*0018*/ 	.byte	0x04, 0x17
        /*001a*/ 	.short	(.L_81 - .L_80)
.L_80:
        /*001c*/ 	.word	0x00000000
        /*0020*/ 	.short	0x0001
        /*0022*/ 	.short	0x0008
        /*0024*/ 	.byte	0x00, 0xf5, 0x21, 0x00


	//----- nvinfo : EIATTR_KPARAM_INFO
	.align		4
.L_81:
        /*0028*/ 	.byte	0x04, 0x17
        /*002a*/ 	.short	(.L_83 - .L_82)
.L_82:
        /*002c*/ 	.word	0x00000000
        /*0030*/ 	.short	0x0000
        /*0032*/ 	.short	0x0000
        /*0034*/ 	.byte	0x00, 0xf5, 0x21, 0x00


	//----- nvinfo : EIATTR_SPARSE_MMA_MASK
	.align		4
.L_83:
        /*0038*/ 	.byte	0x03, 0x50
        /*003a*/ 	.short	0x0000


	//----- nvinfo : EIATTR_MAXREG_COUNT
	.align		4
        /*003c*/ 	.byte	0x03, 0x1b
        /*003e*/ 	.short	0x00ff


	//----- nvinfo : EIATTR_MERCURY_ISA_VERSION
	.align		4
        /*0040*/ 	.byte	0x03, 0x5f
        /*0042*/ 	.short	0x0101


	//----- nvinfo : EIATTR_VRC_CTA_INIT_COUNT
	.align		4
        /*0044*/ 	.byte	0x02, 0x4a
	.zero		1
	.zero		1


	//----- nvinfo : EIATTR_EXIT_INSTR_OFFSETS
	.align		4
        /*0048*/ 	.byte	0x04, 0x1c
        /*004a*/ 	.short	(.L_85 - .L_84)


	//   ....[0]....
.L_84:
        /*004c*/ 	.word	0x00000070


	//   ....[1]....
        /*0050*/ 	.word	0x000000f0


	//----- nvinfo : EIATTR_CBANK_PARAM_SIZE
	.align		4
.L_85:
        /*0054*/ 	.byte	0x03, 0x19
        /*0056*/ 	.short	0x0014


	//----- nvinfo : EIATTR_PARAM_CBANK
	.align		4
        /*0058*/ 	.byte	0x04, 0x0a
        /*005a*/ 	.short	(.L_87 - .L_86)
	.align		4
.L_86:
        /*005c*/ 	.word	index@(.nv.constant0._Z25reduce_kernel_mixed_naivePK6__halfPfi)
        /*0060*/ 	.short	0x0380
        /*0062*/ 	.short	0x0014


	//----- nvinfo : EIATTR_SW_WAR
	.align		4
.L_87:
        /*0064*/ 	.byte	0x04, 0x36
        /*0066*/ 	.short	(.L_89 - .L_88)
.L_88:
        /*0068*/ 	.word	0x00000008
.L_89:


//--------------------- .nv.info._Z15map_kernel_fp16PK6__halfS1_PS_i --------------------------
	.section	.nv.info._Z15map_kernel_fp16PK6__halfS1_PS_i,"",@"SHT_CUDA_INFO"
	.sectionflags	@""
	.align	4


	//----- nvinfo : EIATTR_CUDA_API_VERSION
	.align		4
        /*0000*/ 	.byte	0x04, 0x37
        /*0002*/ 	.short	(.L_91 - .L_90)
.L_90:
        /*0004*/ 	.word	0x00000082


	//----- nvinfo : EIATTR_KPARAM_INFO
	.align		4
.L_91:
        /*0008*/ 	.byte	0x04, 0x17
        /*000a*/ 	.short	(.L_93 - .L_92)
.L_92:
        /*000c*/ 	.word	0x00000000
        /*0010*/ 	.short	0x0003
        /*0012*/ 	.short	0x0018
        /*0014*/ 	.byte	0x00, 0xf0, 0x11, 0x00


	//----- nvinfo : EIATTR_KPARAM_INFO
	.align		4
.L_93:
        /*0018*/ 	.byte	0x04, 0x17
        /*001a*/ 	.short	(.L_95 - .L_94)
.L_94:
        /*001c*/ 	.word	0x00000000
        /*0020*/ 	.short	0x0002
        /*0022*/ 	.short	0x0010
        /*0024*/ 	.byte	0x00, 0xf5, 0x21, 0x00


	//----- nvinfo : EIATTR_KPARAM_INFO
	.align		4
.L_95:
        /*0028*/ 	.byte	0x04, 0x17
        /*002a*/ 	.short	(.L_97 - .L_96)
.L_96:
        /*002c*/ 	.word	0x00000000
        /*0030*/ 	.short	0x0001
        /*0032*/ 	.short	0x0008
        /*0034*/ 	.byte	0x00, 0xf5, 0x21, 0x00


	//----- nvinfo : EIATTR_KPARAM_INFO
	.align		4
.L_97:
        /*0038*/ 	.byte	0x04, 0x17
        /*003a*/ 	.short	(.L_99 - .L_98)
.L_98:
        /*003c*/ 	.word	0x00000000
        /*0040*/ 	.short	0x0000
        /*0042*/ 	.short	0x0000
        /*0044*/ 	.byte	0x00, 0xf5, 0x21, 0x00


	//----- nvinfo : EIATTR_SPARSE_MMA_MASK
	.align		4
.L_99:
        /*0048*/ 	.byte	0x03, 0x50
        /*004a*/ 	.short	0x0000


	//----- nvinfo : EIATTR_MAXREG_COUNT
	.align		4
        /*004c*/ 	.byte	0x03, 0x1b
        /*004e*/ 	.short	0x00ff


	//----- nvinfo : EIATTR_MERCURY_ISA_VERSION
	.align		4
        /*0050*/ 	.byte	0x03, 0x5f
        /*0052*/ 	.short	0x0101


	//----- nvinfo : EIATTR_VRC_CTA_INIT_COUNT
	.align		4
        /*0054*/ 	.byte	0x02, 0x4a
	.zero		1
	.zero		1


	//----- nvinfo : EIATTR_EXIT_INSTR_OFFSETS
	.align		4
        /*0058*/ 	.byte	0x04, 0x1c
        /*005a*/ 	.short	(.L_101 - .L_100)


	//   ....[0]....
.L_100:
        /*005c*/ 	.word	0x00000070


	//   ....[1]....
        /*0060*/ 	.word	0x00000130


	//----- nvinfo : EIATTR_CBANK_PARAM_SIZE
	.align		4
.L_101:
        /*0064*/ 	.byte	0x03, 0x19
        /*0066*/ 	.short	0x001c


	//----- nvinfo : EIATTR_PARAM_CBANK
	.align		4
        /*0068*/ 	.byte	0x04, 0x0a
        /*006a*/ 	.short	(.L_103 - .L_102)
	.align		4
.L_102:
        /*006c*/ 	.word	index@(.nv.constant0._Z15map_kernel_fp16PK6__halfS1_PS_i)
        /*0070*/ 	.short	0x0380
        /*0072*/ 	.short	0x001c


	//----- nvinfo : EIATTR_SW_WAR
	.align		4
.L_103:
        /*0074*/ 	.byte	0x04, 0x36
        /*0076*/ 	.short	(.L_105 - .L_104)
.L_104:
        /*0078*/ 	.word	0x00000008
.L_105:


//--------------------- .nv.callgraph             --------------------------
	.section	.nv.callgraph,"",@"SHT_CUDA_CALLGRAPH"
	.align	4
	.sectionentsize	8
	.align		4
        /*0000*/ 	.word	0x00000000
	.align		4
        /*0004*/ 	.word	0xffffffff
	.align		4
        /*0008*/ 	.word	0x00000000
	.align		4
        /*000c*/ 	.word	0xfffffffe
	.align		4
        /*0010*/ 	.word	0x00000000
	.align		4
        /*0014*/ 	.word	0xfffffffd
	.align		4
        /*0018*/ 	.word	0x00000000
	.align		4
        /*001c*/ 	.word	0xfffffffc


//--------------------- .text._Z27mapreduce_fused_mixed_blockPK6__halfS1_Pfi --------------------------
	.section	.text._Z27mapreduce_fused_mixed_blockPK6__halfS1_Pfi,"ax",@progbits
	.align	128
        .global         _Z27mapreduce_fused_mixed_blockPK6__halfS1_Pfi
        .type           _Z27mapreduce_fused_mixed_blockPK6__halfS1_Pfi,@function
        .size           _Z27mapreduce_fused_mixed_blockPK6__halfS1_Pfi,(.L_x_9 - _Z27mapreduce_fused_mixed_blockPK6__halfS1_Pfi)
        .other          _Z27mapreduce_fused_mixed_blockPK6__halfS1_Pfi,@"STO_CUDA_ENTRY STV_DEFAULT"
_Z27mapreduce_fused_mixed_blockPK6__halfS1_Pfi:
.text._Z27mapreduce_fused_mixed_blockPK6__halfS1_Pfi:
[----:B------:R-:W-:Y:S01]  /*0000*/  LDC R1, c[0x0][0x37c] ;  /* 0x0000df00ff017b82 */ /* 0x000fe20000000800 */
[----:B------:R-:W0:Y:S07]  /*0010*/  S2R R9, SR_TID.X ;  /* 0x0000000000097919 */ /* 0x000e2e0000002100 */
[----:B------:R-:W0:Y:S01]  /*0020*/  S2UR UR4, SR_CTAID.X ;  /* 0x00000000000479c3 */ /* 0x000e220000002500 */
[----:B------:R-:W1:Y:S01]  /*0030*/  LDCU UR5, c[0x0][0x398] ;  /* 0x00007300ff0577ac */ /* 0x000e620008000800 */
[----:B------:R-:W2:Y:S06]  /*0040*/  LDCU.64 UR6, c[0x0][0x358] ;  /* 0x00006b00ff0677ac */ /* 0x000eac0008000a00 */
[----:B------:R-:W0:Y:S08]  /*0050*/  LDC R6, c[0x0][0x360] ;  /* 0x0000d800ff067b82 */ /* 0x000e300000000800 */
[----:B------:R-:W3:Y:S08]  /*0060*/  LDC.64 R2, c[0x0][0x380] ;  /* 0x0000e000ff027b82 */ /* 0x000ef00000000a00 */
[----:B------:R-:W4:Y:S01]  /*0070*/  LDC.64 R4, c[0x0][0x388] ;  /* 0x0000e200ff047b82 */ /* 0x000f220000000a00 */
[----:B0-----:R-:W-:-:S05]  /*0080*/  IMAD R7, R6, UR4, R9 ;  /* 0x0000000406077c24 */ /* 0x001fca000f8e0209 */
[----:B-1----:R-:W-:-:S13]  /*0090*/  ISETP.GE.AND P1, PT, R7, UR5, PT ;  /* 0x0000000507007c0c */ /* 0x002fda000bf26270 */
[----:B---3--:R-:W-:-:S04]  /*00a0*/  @!P1 IMAD.WIDE R2, R7, 0x2, R2 ;  /* 0x0000000207029825 */ /* 0x008fc800078e0202 */
[----:B----4-:R-:W-:Y:S02]  /*00b0*/  @!P1 IMAD.WIDE R4, R7, 0x2, R4 ;  /* 0x0000000207049825 */ /* 0x010fe400078e0204 */
[----:B--2---:R-:W2:Y:S04]  /*00c0*/  @!P1 LDG.E.U16 R2, desc[UR6][R2.64] ;  /* 0x0000000602029981 */ /* 0x004ea8000c1e1500 */
[----:B------:R-:W2:Y:S01]  /*00d0*/  @!P1 LDG.E.U16 R5, desc[UR6][R4.64] ;  /* 0x0000000604059981 */ /* 0x000ea2000c1e1500 */
[----:B------:R-:W0:Y:S01]  /*00e0*/  S2UR UR5, SR_CgaCtaId ;  /* 0x00000000000579c3 */ /* 0x000e220000008800 */
[----:B------:R-:W-:Y:S01]  /*00f0*/  UMOV UR4, 0x400 ;  /* 0x0000040000047882 */ /* 0x000fe20000000000 */
[----:B------:R-:W-:Y:S02]  /*0100*/  ISETP.GE.U32.AND P2, PT, R6, 0x2, PT ;  /* 0x000000020600780c */ /* 0x000fe40003f46070 */
[----:B------:R-:W-:Y:S01]  /*0110*/  ISETP.NE.AND P0, PT, R9, RZ, PT ;  /* 0x000000ff0900720c */ /* 0x000fe20003f05270 */
[----:B0-----:R-:W-:-:S06]  /*0120*/  ULEA UR4, UR5, UR4, 0x18 ;  /* 0x0000000405047291 */ /* 0x001fcc000f8ec0ff */
[----:B------:R-:W-:Y:S01]  /*0130*/  LEA R0, R9, UR4, 0x2 ;  /* 0x0000000409007c11 */ /* 0x000fe2000f8e10ff */
[----:B--2---:R-:W-:-:S05]  /*0140*/  @!P1 HMUL2 R5, R2.H0_H0, R5.H0_H0 ;  /* 0x2000000502059232 */ /* 0x004fca0000000800 */
[----:B------:R-:W-:-:S05]  /*0150*/  @!P1 HADD2.F32 R7, -RZ, R5.H0_H0 ;  /* 0x20000005ff079230 */ /* 0x000fca0000004100 */
[----:B------:R0:W-:Y:S04]  /*0160*/  @!P1 STS [R0], R7 ;  /* 0x0000000700009388 */ /* 0x0001e80000000800 */
[----:B------:R0:W-:Y:S01]  /*0170*/  @P1 STS [R0], RZ ;  /* 0x000000ff00001388 */ /* 0x0001e20000000800 */
[----:B------:R-:W-:Y:S06]  /*0180*/  BAR.SYNC.DEFER_BLOCKING 0x0 ;  /* 0x0000000000007b1d */ /* 0x000fec0000010000 */
[----:B------:R-:W-:Y:S05]  /*0190*/  @!P2 BRA `(.L_x_0) ;  /* 0x00000000002ca947 */ /* 0x000fea0003800000 */
.L_x_1:
[----:B------:R-:W-:-:S04]  /*01a0*/  SHF.R.U32.HI R4, RZ, 0x1, R6 ;  /* 0x00000001ff047819 */ /* 0x000fc80000011606 */
[----:B------:R-:W-:-:S13]  /*01b0*/  ISETP.GE.U32.AND P1, PT, R9, R4, PT ;  /* 0x000000040900720c */ /* 0x000fda0003f26070 */
[----:B------:R-:W-:Y:S01]  /*01c0*/  @!P1 IMAD R2, R4, 0x4, R0 ;  /* 0x0000000404029824 */ /* 0x000fe200078e0200 */
[----:B------:R-:W-:Y:S05]  /*01d0*/  @!P1 LDS R3, [R0] ;  /* 0x0000000000039984 */ /* 0x000fea0000000800 */
[----:B------:R-:W1:Y:S02]  /*01e0*/  @!P1 LDS R2, [R2] ;  /* 0x0000000002029984 */ /* 0x000e640000000800 */
[----:B-1----:R-:W-:-:S05]  /*01f0*/  @!P1 FADD R3, R2, R3 ;  /* 0x0000000302039221 */ /* 0x002fca0000000000 */
[----:B------:R1:W-:Y:S01]  /*0200*/  @!P1 STS [R0], R3 ;  /* 0x0000000300009388 */ /* 0x0003e20000000800 */
[----:B------:R-:W-:Y:S01]  /*0210*/  BAR.SYNC.DEFER_BLOCKING 0x0 ;  /* 0x0000000000007b1d */ /* 0x000fe20000010000 */
[----:B------:R-:W-:Y:S02]  /*0220*/  ISETP.GT.U32.AND P1, PT, R6, 0x3, PT ;  /* 0x000000030600780c */ /* 0x000fe40003f24070 */
[----:B------:R-:W-:-:S11]  /*0230*/  MOV R6, R4 ;  /* 0x0000000400067202 */ /* 0x000fd60000000f00 */
[----:B-1----:R-:W-:Y:S05]  /*0240*/  @P1 BRA `(.L_x_1) ;  /* 0xfffffffc00d41947 */ /* 0x002fea000383ffff */
.L_x_0:
[----:B------:R-:W-:Y:S05]  /*0250*/  @P0 EXIT ;  /* 0x000000000000094d */ /* 0x000fea0003800000 */
[----:B------:R-:W1:Y:S01]  /*0260*/  S2UR UR5, SR_CgaCtaId ;  /* 0x00000000000579c3 */ /* 0x000e620000008800 */
[----:B------:R-:W-:-:S07]  /*0270*/  UMOV UR4, 0x400 ;  /* 0x0000040000047882 */ /* 0x000fce0000000000 */
[----:B------:R-:W2:Y:S01]  /*0280*/  LDC.64 R2, c[0x0][0x390] ;  /* 0x0000e400ff027b82 */ /* 0x000ea20000000a00 */
[----:B-1----:R-:W-:-:S09]  /*0290*/  ULEA UR4, UR5, UR4, 0x18 ;  /* 0x0000000405047291 */ /* 0x002fd2000f8ec0ff */
[----:B------:R-:W2:Y:S04]  /*02a0*/  LDS R5, [UR4] ;  /* 0x00000004ff057984 */ /* 0x000ea80008000800 */
[----:B--2---:R-:W-:Y:S01]  /*02b0*/  REDG.E.ADD.F32.FTZ.RN.STRONG.GPU desc[UR6][R2.64], R5 ;  /* 0x00000005020079a6 */ /* 0x004fe2000c12f306 */
[----:B------:R-:W-:Y:S05]  /*02c0*/  EXIT ;  /* 0x000000000000794d */ /* 0x000fea0003800000 */
.L_x_2:
[----:B------:R-:W-:-:S00]  /*02d0*/  BRA `(.L_x_2) ;  /* 0xfffffffc00fc7947 */ /* 0x000fc0000383ffff */
[----:B------:R-:W-:-:S00]  /*02e0*/  NOP ;  /* 0x0000000000007918 */ /* 0x000fc00000000000 */
        /* <DEDUP_REMOVED lines=9> */
.L_x_9:


//--------------------- .text._Z27mapreduce_fused_mixed_naivePK6__halfS1_Pfi --------------------------
	.section	.text._Z27mapreduce_fused_mixed_naivePK6__halfS1_Pfi,"ax",@progbits
	.align	128
        .global         _Z27mapreduce_fused_mixed_naivePK6__halfS1_Pfi
        .type           _Z27mapreduce_fused_mixed_naivePK6__halfS1_Pfi,@function
        .size           _Z27mapreduce_fused_mixed_naivePK6__halfS1_Pfi,(.L_x_10 - _Z27mapreduce_fused_mixed_naivePK6__halfS1_Pfi)
        .other          _Z27mapreduce_fused_mixed_naivePK6__halfS1_Pfi,@"STO_CUDA_ENTRY STV_DEFAULT"
_Z27mapreduce_fused_mixed_naivePK6__halfS1_Pfi:
.text._Z27mapreduce_fused_mixed_naivePK6__halfS1_Pfi:
[----:B------:R-:W-:Y:S01]  /*0000*/  LDC R1, c[0x0][0x37c] ;  /* 0x0000df00ff017b82 */ /* 0x000fe20000000800 */
[----:B------:R-:W0:Y:S07]  /*0010*/  S2R R0, SR_TID.X ;  /* 0x0000000000007919 */ /* 0x000e2e0000002100 */
[----:B------:R-:W0:Y:S01]  /*0020*/  S2UR UR4, SR_CTAID.X ;  /* 0x00000000000479c3 */ /* 0x000e220000002500 */
[----:B------:R-:W1:Y:S07]  /*0030*/  LDCU UR5, c[0x0][0x398] ;  /* 0x00007300ff0577ac */ /* 0x000e6e0008000800 */
[----:B------:R-:W0:Y:S02]  /*0040*/  LDC R7, c[0x0][0x360] ;  /* 0x0000d800ff077b82 */ /* 0x000e240000000800 */
[----:B0-----:R-:W-:-:S05]  /*0050*/  IMAD R7, R7, UR4, R0 ;  /* 0x0000000407077c24 */ /* 0x001fca000f8e0200 */
[----:B-1----:R-:W-:-:S13]  /*0060*/  ISETP.GE.AND P0, PT, R7, UR5, PT ;  /* 0x0000000507007c0c */ /* 0x002fda000bf06270 */
[----:B------:R-:W-:Y:S05]  /*0070*/  @P0 EXIT ;  /* 0x000000000000094d */ /* 0x000fea0003800000 */
[----:B------:R-:W0:Y:S01]  /*0080*/  LDC.64 R2, c[0x0][0x380] ;  /* 0x0000e000ff027b82 */ /* 0x000e220000000a00 */
[----:B------:R-:W1:Y:S07]  /*0090*/  LDCU.64 UR4, c[0x0][0x358] ;  /* 0x00006b00ff0477ac */ /* 0x000e6e0008000a00 */
[----:B------:R-:W2:Y:S01]  /*00a0*/  LDC.64 R4, c[0x0][0x388] ;  /* 0x0000e200ff047b82 */ /* 0x000ea20000000a00 */
[----:B0-----:R-:W-:-:S06]  /*00b0*/  IMAD.WIDE R2, R7, 0x2, R2 ;  /* 0x0000000207027825 */ /* 0x001fcc00078e0202 */
[----:B-1----:R-:W3:Y:S01]  /*00c0*/  LDG.E.U16 R2, desc[UR4][R2.64] ;  /* 0x0000000402027981 */ /* 0x002ee2000c1e1500 */
[----:B--2---:R-:W-:-:S06]  /*00d0*/  IMAD.WIDE R4, R7, 0x2, R4 ;  /* 0x0000000207047825 */ /* 0x004fcc00078e0204 */
[----:B------:R-:W3:Y:S01]  /*00e0*/  LDG.E.U16 R5, desc[UR4][R4.64] ;  /* 0x0000000404057981 */ /* 0x000ee2000c1e1500 */
[----:B------:R-:W0:Y:S01]  /*00f0*/  LDC.64 R6, c[0x0][0x390] ;  /* 0x0000e400ff067b82 */ /* 0x000e220000000a00 */
[----:B---3--:R-:W-:-:S05]  /*0100*/  HMUL2 R5, R2.H0_H0, R5.H0_H0 ;  /* 0x2000000502057232 */ /* 0x008fca0000000800 */
[----:B------:R-:W-:-:S05]  /*0110*/  HADD2.F32 R9, -RZ, R5.H0_H0 ;  /* 0x20000005ff097230 */ /* 0x000fca0000004100 */
[----:B0-----:R-:W-:Y:S01]  /*0120*/  REDG.E.ADD.F32.FTZ.RN.STRONG.GPU desc[UR4][R6.64], R9 ;  /* 0x00000009060079a6 */ /* 0x001fe2000c12f304 */
[----:B------:R-:W-:Y:S05]  /*0130*/  EXIT ;  /* 0x000000000000794d */ /* 0x000fea0003800000 */
.L_x_3:
        /* <DEDUP_REMOVED lines=12> */
.L_x_10:


//--------------------- .text._Z25reduce_kernel_mixed_blockPK6__halfPfi --------------------------
	.section	.text._Z25reduce_kernel_mixed_blockPK6__halfPfi,"ax",@progbits
	.align	128
        .global         _Z25reduce_kernel_mixed_blockPK6__halfPfi
        .type           _Z25reduce_kernel_mixed_blockPK6__halfPfi,@function
        .size           _Z25reduce_kernel_mixed_blockPK6__halfPfi,(.L_x_11 - _Z25reduce_kernel_mixed_blockPK6__halfPfi)
        .other          _Z25reduce_kernel_mixed_blockPK6__halfPfi,@"STO_CUDA_ENTRY STV_DEFAULT"
_Z25reduce_kernel_mixed_blockPK6__halfPfi:
.text._Z25reduce_kernel_mixed_blockPK6__halfPfi:
[----:B------:R-:W-:Y:S01]  /*0000*/  LDC R1, c[0x0][0x37c] ;  /* 0x0000df00ff017b82 */ /* 0x000fe20000000800 */
[----:B------:R-:W0:Y:S07]  /*0010*/  S2R R7, SR_TID.X ;  /* 0x0000000000077919 */ /* 0x000e2e0000002100 */
[----:B------:R-:W0:Y:S01]  /*0020*/  S2UR UR4, SR_CTAID.X ;  /* 0x00000000000479c3 */ /* 0x000e220000002500 */
[----:B------:R-:W1:Y:S01]  /*0030*/  LDCU UR5, c[0x0][0x390] ;  /* 0x00007200ff0577ac */ /* 0x000e620008000800 */
[----:B------:R-:W2:Y:S06]  /*0040*/  LDCU.64 UR6, c[0x0][0x358] ;  /* 0x00006b00ff0677ac */ /* 0x000eac0008000a00 */
[----:B------:R-:W0:Y:S02]  /*0050*/  LDC R4, c[0x0][0x360] ;  /* 0x0000d800ff047b82 */ /* 0x000e240000000800 */
[----:B0-----:R-:W-:-:S05]  /*0060*/  IMAD R5, R4, UR4, R7 ;  /* 0x0000000404057c24 */ /* 0x001fca000f8e0207 */
[----:B-1----:R-:W-:-:S13]  /*0070*/  ISETP.GE.AND P1, PT, R5, UR5, PT ;  /* 0x0000000505007c0c */ /* 0x002fda000bf26270 */
[----:B------:R-:W0:Y:S02]  /*0080*/  @!P1 LDC.64 R2, c[0x0][0x380] ;  /* 0x0000e000ff029b82 */ /* 0x000e240000000a00 */
[----:B0-----:R-:W-:-:S06]  /*0090*/  @!P1 IMAD.WIDE R2, R5, 0x2, R2 ;  /* 0x0000000205029825 */ /* 0x001fcc00078e0202 */
[----:B--2---:R-:W2:Y:S01]  /*00a0*/  @!P1 LDG.E.U16 R2, desc[UR6][R2.64] ;  /* 0x0000000602029981 */ /* 0x004ea2000c1e1500 */
[----:B------:R-:W0:Y:S01]  /*00b0*/  S2UR UR5, SR_CgaCtaId ;  /* 0x00000000000579c3 */ /* 0x000e220000008800 */
[----:B------:R-:W-:Y:S01]  /*00c0*/  UMOV UR4, 0x400 ;  /* 0x0000040000047882 */ /* 0x000fe20000000000 */
[----:B------:R-:W-:Y:S02]  /*00d0*/  ISETP.GE.U32.AND P2, PT, R4, 0x2, PT ;  /* 0x000000020400780c */ /* 0x000fe40003f46070 */
[----:B------:R-:W-:Y:S01]  /*00e0*/  ISETP.NE.AND P0, PT, R7, RZ, PT ;  /* 0x000000ff0700720c */ /* 0x000fe20003f05270 */
[----:B0-----:R-:W-:-:S06]  /*00f0*/  ULEA UR4, UR5, UR4, 0x18 ;  /* 0x0000000405047291 */ /* 0x001fcc000f8ec0ff */
[----:B------:R-:W-:Y:S01]  /*0100*/  LEA R0, R7, UR4, 0x2 ;  /* 0x0000000407007c11 */ /* 0x000fe2000f8e10ff */
[----:B--2---:R-:W-:-:S05]  /*0110*/  @!P1 HADD2.F32 R5, -RZ, R2.H0_H0 ;  /* 0x20000002ff059230 */ /* 0x004fca0000004100 */
[----:B------:R0:W-:Y:S04]  /*0120*/  @!P1 STS [R0], R5 ;  /* 0x0000000500009388 */ /* 0x0001e80000000800 */
[----:B------:R0:W-:Y:S01]  /*0130*/  @P1 STS [R0], RZ ;  /* 0x000000ff00001388 */ /* 0x0001e20000000800 */
[----:B------:R-:W-:Y:S06]  /*0140*/  BAR.SYNC.DEFER_BLOCKING 0x0 ;  /* 0x0000000000007b1d */ /* 0x000fec0000010000 */
[----:B------:R-:W-:Y:S05]  /*0150*/  @!P2 BRA `(.L_x_4) ;  /* 0x00000000002ca947 */ /* 0x000fea0003800000 */
.L_x_5:
[----:B0-----:R-:W-:-:S04]  /*0160*/  SHF.R.U32.HI R5, RZ, 0x1, R4 ;  /* 0x00000001ff057819 */ /* 0x001fc80000011604 */
[----:B------:R-:W-:-:S13]  /*0170*/  ISETP.GE.U32.AND P1, PT, R7, R5, PT ;  /* 0x000000050700720c */ /* 0x000fda0003f26070 */
[----:B------:R-:W-:Y:S01]  /*0180*/  @!P1 IMAD R2, R5, 0x4, R0 ;  /* 0x0000000405029824 */ /* 0x000fe200078e0200 */
[----:B------:R-:W-:Y:S05]  /*0190*/  @!P1 LDS R3, [R0] ;  /* 0x0000000000039984 */ /* 0x000fea0000000800 */
[----:B------:R-:W0:Y:S02]  /*01a0*/  @!P1 LDS R2, [R2] ;  /* 0x0000000002029984 */ /* 0x000e240000000800 */
[----:B0-----:R-:W-:-:S05]  /*01b0*/  @!P1 FADD R3, R2, R3 ;  /* 0x0000000302039221 */ /* 0x001fca0000000000 */
[----:B------:R1:W-:Y:S01]  /*01c0*/  @!P1 STS [R0], R3 ;  /* 0x0000000300009388 */ /* 0x0003e20000000800 */
[----:B------:R-:W-:Y:S01]  /*01d0*/  BAR.SYNC.DEFER_BLOCKING 0x0 ;  /* 0x0000000000007b1d */ /* 0x000fe20000010000 */
[----:B------:R-:W-:Y:S01]  /*01e0*/  ISETP.GT.U32.AND P1, PT, R4, 0x3, PT ;  /* 0x000000030400780c */ /* 0x000fe20003f24070 */
[----:B------:R-:W-:-:S12]  /*01f0*/  IMAD.MOV.U32 R4, RZ, RZ, R5 ;  /* 0x000000ffff047224 */ /* 0x000fd800078e0005 */
[----:B-1----:R-:W-:Y:S05]  /*0200*/  @P1 BRA `(.L_x_5) ;  /* 0xfffffffc00d41947 */ /* 0x002fea000383ffff */
.L_x_4:
[----:B------:R-:W-:Y:S05]  /*0210*/  @P0 EXIT ;  /* 0x000000000000094d */ /* 0x000fea0003800000 */
[----:B------:R-:W1:Y:S01]  /*0220*/  S2UR UR5, SR_CgaCtaId ;  /* 0x00000000000579c3 */ /* 0x000e620000008800 */
[----:B------:R-:W-:-:S07]  /*0230*/  UMOV UR4, 0x400 ;  /* 0x0000040000047882 */ /* 0x000fce0000000000 */
[----:B------:R-:W2:Y:S01]  /*0240*/  LDC.64 R2, c[0x0][0x388] ;  /* 0x0000e200ff027b82 */ /* 0x000ea20000000a00 */
[----:B-1----:R-:W-:-:S09]  /*0250*/  ULEA UR4, UR5, UR4, 0x18 ;  /* 0x0000000405047291 */ /* 0x002fd2000f8ec0ff */
[----:B0-----:R-:W2:Y:S04]  /*0260*/  LDS R5, [UR4] ;  /* 0x00000004ff057984 */ /* 0x001ea80008000800 */
[----:B--2---:R-:W-:Y:S01]  /*0270*/  REDG.E.ADD.F32.FTZ.RN.STRONG.GPU desc[UR6][R2.64], R5 ;  /* 0x00000005020079a6 */ /* 0x004fe2000c12f306 */
[----:B------:R-:W-:Y:S05]  /*0280*/  EXIT ;  /* 0x000000000000794d */ /* 0x000fea0003800000 */
.L_x_6:
        /* <DEDUP_REMOVED lines=15> */
.L_x_11:


//--------------------- .text._Z25reduce_kernel_mixed_naivePK6__halfPfi --------------------------
	.section	.text._Z25reduce_kernel_mixed_naivePK6__halfPfi,"ax",@progbits
	.align	128
        .global         _Z25reduce_kernel_mixed_naivePK6__halfPfi
        .type           _Z25reduce_kernel_mixed_naivePK6__halfPfi,@function
        .size           _Z25reduce_kernel_mixed_naivePK6__halfPfi,(.L_x_12 - _Z25reduce_kernel_mixed_naivePK6__halfPfi)
        .other          _Z25reduce_kernel_mixed_naivePK6__halfPfi,@"STO_CUDA_ENTRY STV_DEFAULT"
_Z25reduce_kernel_mixed_naivePK6__halfPfi:
.text._Z25reduce_kernel_mixed_naivePK6__halfPfi:
        /* <DEDUP_REMOVED lines=9> */
[----:B------:R-:W1:Y:S01]  /*0090*/  LDCU.64 UR4, c[0x0][0x358] ;  /* 0x00006b00ff0477ac */ /* 0x000e620008000a00 */
[----:B0-----:R-:W-:-:S06]  /*00a0*/  IMAD.WIDE R2, R5, 0x2, R2 ;  /* 0x0000000205027825 */ /* 0x001fcc00078e0202 */
[----:B-1----:R-:W2:Y:S01]  /*00b0*/  LDG.E.U16 R2, desc[UR4][R2.64] ;  /* 0x0000000402027981 */ /* 0x002ea2000c1e1500 */
[----:B------:R-:W0:Y:S01]  /*00c0*/  LDC.64 R4, c[0x0][0x388] ;  /* 0x0000e200ff047b82 */ /* 0x000e220000000a00 */
[----:B--2---:R-:W-:-:S05]  /*00d0*/  HADD2.F32 R7, -RZ, R2.H0_H0 ;  /* 0x20000002ff077230 */ /* 0x004fca0000004100 */
[----:B0-----:R-:W-:Y:S01]  /*00e0*/  REDG.E.ADD.F32.FTZ.RN.STRONG.GPU desc[UR4][R4.64], R7 ;  /* 0x00000007040079a6 */ /* 0x001fe2000c12f304 */
[----:B------:R-:W-:Y:S05]  /*00f0*/  EXIT ;  /* 0x000000000000794d */ /* 0x000fea0003800000 */
.L_x_7:
        /* <DEDUP_REMOVED lines=16> */
.L_x_12:


//--------------------- .text._Z15map_kernel_fp16PK6__halfS1_PS_i --------------------------
	.section	.text._Z15map_kernel_fp16PK6__halfS1_PS_i,"ax",@progbits
	.align	128
        .global         _Z15map_kernel_fp16PK6__halfS1_PS_i
        .type           _Z15map_kernel_fp16PK6__halfS1_PS_i,@function
        .size           _Z15map_kernel_fp16PK6__halfS1_PS_i,(.L_x_13 - _Z15map_kernel_fp16PK6__halfS1_PS_i)
        .other          _Z15map_kernel_fp16PK6__halfS1_PS_i,@"STO_CUDA_ENTRY STV_DEFAULT"
_Z15map_kernel_fp16PK6__halfS1_PS_i:
.text._Z15map_kernel_fp16PK6__halfS1_PS_i:
        /* <DEDUP_REMOVED lines=10> */
[----:B------:R-:W2:Y:S08]  /*00a0*/  LDC.64 R4, c[0x0][0x388] ;  /* 0x0000e200ff047b82 */ /* 0x000eb00000000a00 */
[----:B------:R-:W3:Y:S01]  /*00b0*/  LDC.64 R6, c[0x0][0x390] ;  /* 0x0000e400ff067b82 */ /* 0x000ee20000000a00 */
[----:B0-----:R-:W-:-:S06]  /*00c0*/  IMAD.WIDE R2, R9, 0x2, R2 ;  /* 0x0000000209027825 */ /* 0x001fcc00078e0202 */
[----:B-1----:R-:W4:Y:S01]  /*00d0*/  LDG.E.U16 R2, desc[UR4][R2.64] ;  /* 0x0000000402027981 */ /* 0x002f22000c1e1500 */
[----:B--2---:R-:W-:-:S06]  /*00e0*/  IMAD.WIDE R4, R9, 0x2, R4 ;  /* 0x0000000209047825 */ /* 0x004fcc00078e0204 */
[----:B------:R-:W4:Y:S01]  /*00f0*/  LDG.E.U16 R5, desc[UR4][R4.64] ;  /* 0x0000000404057981 */ /* 0x000f22000c1e1500 */
[----:B---3--:R-:W-:-:S04]  /*0100*/  IMAD.WIDE R6, R9, 0x2, R6 ;  /* 0x0000000209067825 */ /* 0x008fc800078e0206 */
[----:B----4-:R-:W-:-:S05]  /*0110*/  HMUL2 R5, R2.H0_H0, R5.H0_H0 ;  /* 0x2000000502057232 */ /* 0x010fca0000000800 */
[----:B------:R-:W-:Y:S01]  /*0120*/  STG.E.U16 desc[UR4][R6.64], R5 ;  /* 0x0000000506007986 */ /* 0x000fe2000c101504 */
[----:B------:R-:W-:Y:S05]  /*0130*/  EXIT ;  /* 0x000000000000794d */ /* 0x000fea0003800000 */
.L_x_8:
        /* <DEDUP_REMOVED lines=12> */
.L_x_13:


//--------------------- .nv.shared._Z27mapreduce_fused_mixed_blockPK6__halfS1_Pfi --------------------------
	.section	.nv.shared._Z27mapreduce_fused_mixed_blockPK6__halfS1_Pfi,"aw",@nobits
	.sectionflags	@""
	.align	4
.nv.shared._Z27mapreduce_fused_mixed_blockPK6__halfS1_Pfi:
	.zero		2048


//--------------------- .nv.shared.reserved.0     --------------------------
	.section	.nv.shared.reserved.0,"aw",@nobits
	.weak		__nv_reservedSMEM_offset_0_alias
	.size		__nv_reservedSMEM_offset_0_alias, 0, 64
	.other		__nv_reservedSMEM_offset_0_alias,@"STO_CUDA_RESERVED_SHARED STV_DEFAULT"
__nv_reservedSMEM_offset_0_alias:
	.zero		0
	.zero		64


//--------------------- .nv.shared._Z25reduce_kernel_mixed_blockPK6__halfPfi --------------------------
	.section	.nv.shared._Z25reduce_kernel_mixed_blockPK6__halfPfi,"aw",@nobits
	.sectionflags	@""
	.align	4
.nv.shared._Z25reduce_kernel_mixed_blockPK6__halfPfi:
	.zero		2048


//--------------------- .nv.constant0._Z27mapreduce_fused_mixed_blockPK6__halfS1_Pfi --------------------------
	.section	.nv.constant0._Z27mapreduce_fused_mixed_blockPK6__halfS1_Pfi,"a",@progbits
	.sectionflags	@""
	.align	4
.nv.constant0._Z27mapreduce_fused_mixed_blockPK6__halfS1_Pfi:
	.zero		924


//--------------------- .nv.constant0._Z27mapreduce_fused_mixed_naivePK6__halfS1_Pfi --------------------------
	.section	.nv.constant0._Z27mapreduce_fused_mixed_naivePK6__halfS1_Pfi,"a",@progbits
	.sectionflags	@""
	.align	4
.nv.constant0._Z27mapreduce_fused_mixed_naivePK6__halfS1_Pfi:
	.zero		924


//--------------------- .nv.constant0._Z25reduce_kernel_mixed_blockPK6__halfPfi --------------------------
	.section	.nv.constant0._Z25reduce_kernel_mixed_blockPK6__halfPfi,"a",@progbits
	.sectionflags	@""
	.align	4
.nv.constant0._Z25reduce_kernel_mixed_blockPK6__halfPfi:
	.zero		916


//--------------------- .nv.constant0._Z25reduce_kernel_mixed_naivePK6__halfPfi --------------------------
	.section	.nv.constant0._Z25reduce_kernel_mixed_naivePK6__halfPfi,"a",@progbits
	.sectionflags	@""
	.align	4
.nv.constant0._Z25reduce_kernel_mixed_naivePK6__halfPfi:
	.zero		916


//--------------------- .nv.constant0._Z15map_kernel_fp16PK6__halfS1_PS_i --------------------------
	.section	.nv.constant0._Z15map_kernel_fp16PK6__halfS1_PS_i,"a",@progbits
	.sectionflags	@""
	.align	4
.nv.constant0._Z15map_kernel_fp16PK6__halfS1_PS_i:
	.zero		924


//--------------------- SYMBOLS --------------------------

	.type		.nv.reservedSmem.offset0,@object
	.size		.nv.reservedSmem.offset0,0x4
	.type		.nv.reservedSmem.cap,@object
	.size		.nv.reservedSmem.cap,0x4
